//
// Generated by NVIDIA NVVM Compiler
//
// Compiler Build ID: CL-36424714
// Cuda compilation tools, release 13.0, V13.0.88
// Based on NVVM 20.0.0
//

.version 9.0
.target sm_100
.address_size 64

	// .globl	scaleSwapTranspose

.visible .entry scaleSwapTranspose(
	.param .u64 .ptr .align 1 scaleSwapTranspose_param_0,
	.param .u64 .ptr .align 1 scaleSwapTranspose_param_1,
	.param .f32 scaleSwapTranspose_param_2,
	.param .f32 scaleSwapTranspose_param_3,
	.param .u32 scaleSwapTranspose_param_4,
	.param .u32 scaleSwapTranspose_param_5
)
{
	.reg .pred 	%p<4>;
	.reg .b16 	%rs<7>;
	.reg .b32 	%r<16>;
	.reg .b32 	%f<9>;
	.reg .b64 	%rd<12>;

	ld.param.u64 	%rd1, [scaleSwapTranspose_param_0];
	ld.param.u64 	%rd2, [scaleSwapTranspose_param_1];
	ld.param.f32 	%f1, [scaleSwapTranspose_param_2];
	ld.param.f32 	%f2, [scaleSwapTranspose_param_3];
	ld.param.u32 	%r3, [scaleSwapTranspose_param_4];
	ld.param.u32 	%r5, [scaleSwapTranspose_param_5];
	mov.u32 	%r6, %ctaid.x;
	mov.u32 	%r7, %ntid.x;
	mov.u32 	%r8, %tid.x;
	mad.lo.s32 	%r1, %r6, %r7, %r8;
	mov.u32 	%r9, %ctaid.y;
	mov.u32 	%r10, %ntid.y;
	mov.u32 	%r11, %tid.y;
	mad.lo.s32 	%r12, %r9, %r10, %r11;
	setp.ge.s32 	%p1, %r1, %r3;
	setp.ge.s32 	%p2, %r12, %r5;
	or.pred  	%p3, %p1, %p2;
	@%p3 bra 	$L__BB0_2;
	cvta.to.global.u64 	%rd3, %rd1;
	cvta.to.global.u64 	%rd4, %rd2;
	mad.lo.s32 	%r13, %r5, %r1, %r12;
	mul.lo.s32 	%r14, %r13, 3;
	cvt.s64.s32 	%rd5, %r14;
	add.s64 	%rd6, %rd3, %rd5;
	ld.global.nc.u8 	%rs1, [%rd6];
	cvt.u16.u8 	%rs2, %rs1;
	cvt.rn.f32.u16 	%f3, %rs2;
	fma.rn.f32 	%f4, %f1, %f3, %f2;
	ld.global.nc.u8 	%rs3, [%rd6+1];
	cvt.u16.u8 	%rs4, %rs3;
	cvt.rn.f32.u16 	%f5, %rs4;
	fma.rn.f32 	%f6, %f1, %f5, %f2;
	ld.global.nc.u8 	%rs5, [%rd6+2];
	cvt.u16.u8 	%rs6, %rs5;
	cvt.rn.f32.u16 	%f7, %rs6;
	fma.rn.f32 	%f8, %f1, %f7, %f2;
	mul.wide.s32 	%rd7, %r13, 4;
	add.s64 	%rd8, %rd4, %rd7;
	st.global.f32 	[%rd8], %f8;
	mul.lo.s32 	%r15, %r5, %r3;
	mul.wide.s32 	%rd9, %r15, 4;
	add.s64 	%rd10, %rd8, %rd9;
	st.global.f32 	[%rd10], %f6;
	add.s64 	%rd11, %rd10, %rd9;
	st.global.f32 	[%rd11], %f4;
$L__BB0_2:
	ret;

}


// ===== COMPILED SASS (sm_100) =====

	.target	sm_100

	.elftype	@"ET_EXEC"


//--------------------- .note.nv.tkinfo           --------------------------
	.section	.note.nv.tkinfo,"",@"SHT_NOTE"
	.sectionflags	@"SHF_NOTE_NV_TKINFO"
	.tkinfo
        /*0018*/ 	.word	0x00000002
        /*0030*/ 	.string	""
        /*0030*/ 	.string	"ptxas"
        /*0030*/ 	.string	"Cuda compilation tools, release 13.0, V13.0.88"
        /*0030*/ 	.string	"Build cuda_13.0.r13.0/compiler.36424714_0"
        /*0030*/ 	.string	"-arch sm_100 -m 64 "



//--------------------- .note.nv.cuinfo           --------------------------
	.section	.note.nv.cuinfo,"",@"SHT_NOTE"
	.sectionflags	@"SHF_NOTE_NV_CUINFO"
        /*0018*/ 	.short	0x0002
        /*001a*/ 	.short	0x0064
        /*001c*/ 	.short	0x0082
	.zero		2


//--------------------- .nv.info                  --------------------------
	.section	.nv.info,"",@"SHT_CUDA_INFO"
	.align	4


	//----- nvinfo : EIATTR_REGCOUNT
	.align		4
        /*0000*/ 	.byte	0x04, 0x2f
        /*0002*/ 	.short	(.L_1 - .L_0)
	.align		4
.L_0:
        /*0004*/ 	.word	index@(scaleSwapTranspose)
        /*0008*/ 	.word	0x00000012


	//----- nvinfo : EIATTR_FRAME_SIZE
	.align		4
.L_1:
        /*000c*/ 	.byte	0x04, 0x11
        /*000e*/ 	.short	(.L_3 - .L_2)
	.align		4
.L_2:
        /*0010*/ 	.word	index@(scaleSwapTranspose)
        /*0014*/ 	.word	0x00000000


	//----- nvinfo : EIATTR_MIN_STACK_SIZE
	.align		4
.L_3:
        /*0018*/ 	.byte	0x04, 0x12
        /*001a*/ 	.short	(.L_5 - .L_4)
	.align		4
.L_4:
        /*001c*/ 	.word	index@(scaleSwapTranspose)
        /*0020*/ 	.word	0x00000000
.L_5:


//--------------------- .nv.compat                --------------------------
	.section	.nv.compat,"",@"SHT_CUDA_COMPAT_INFO"
	.align	4
        /*0000*/ 	.byte	0x02, 0x09, 0x00, 0x00, 0x02, 0x02, 0x01, 0x00, 0x02, 0x05, 0x05, 0x00, 0x03, 0x07, 0x01, 0x01
        /*0010*/ 	.byte	0x02, 0x03, 0x00, 0x00, 0x02, 0x06, 0x01, 0x00, 0x04, 0x0b, 0x08, 0x00, 0x09, 0x00, 0x00, 0x00
        /*0020*/ 	.byte	0x00, 0x00, 0x00, 0x00


//--------------------- .nv.info.scaleSwapTranspose --------------------------
	.section	.nv.info.scaleSwapTranspose,"",@"SHT_CUDA_INFO"
	.sectionflags	@""
	.align	4


	//----- nvinfo : EIATTR_CUDA_API_VERSION
	.align		4
        /*0000*/ 	.byte	0x04, 0x37
        /*0002*/ 	.short	(.L_7 - .L_6)
.L_6:
        /*0004*/ 	.word	0x00000082


	//----- nvinfo : EIATTR_KPARAM_INFO
	.align		4
.L_7:
        /*0008*/ 	.byte	0x04, 0x17
        /*000a*/ 	.short	(.L_9 - .L_8)
.L_8:
        /*000c*/ 	.word	0x00000000
        /*0010*/ 	.short	0x0005
        /*0012*/ 	.short	0x001c
        /*0014*/ 	.byte	0x00, 0xf0, 0x11, 0x00


	//----- nvinfo : EIATTR_KPARAM_INFO
	.align		4
.L_9:
        /*0018*/ 	.byte	0x04, 0x17
        /*001a*/ 	.short	(.L_11 - .L_10)
.L_10:
        /*001c*/ 	.word	0x00000000
        /*0020*/ 	.short	0x0004
        /*0022*/ 	.short	0x0018
        /*0024*/ 	.byte	0x00, 0xf0, 0x11, 0x00


	//----- nvinfo : EIATTR_KPARAM_INFO
	.align		4
.L_11:
        /*0028*/ 	.byte	0x04, 0x17
        /*002a*/ 	.short	(.L_13 - .L_12)
.L_12:
        /*002c*/ 	.word	0x00000000
        /*0030*/ 	.short	0x0003
        /*0032*/ 	.short	0x0014
        /*0034*/ 	.byte	0x00, 0xf0, 0x11, 0x00


	//----- nvinfo : EIATTR_KPARAM_INFO
	.align		4
.L_13:
        /*0038*/ 	.byte	0x04, 0x17
        /*003a*/ 	.short	(.L_15 - .L_14)
.L_14:
        /*003c*/ 	.word	0x00000000
        /*0040*/ 	.short	0x0002
        /*0042*/ 	.short	0x0010
        /*0044*/ 	.byte	0x00, 0xf0, 0x11, 0x00


	//----- nvinfo : EIATTR_KPARAM_INFO
	.align		4
.L_15:
        /*0048*/ 	.byte	0x04, 0x17
        /*004a*/ 	.short	(.L_17 - .L_16)
.L_16:
        /*004c*/ 	.word	0x00000000
        /*0050*/ 	.short	0x0001
        /*0052*/ 	.short	0x0008
        /*0054*/ 	.byte	0x00, 0xf5, 0x21, 0x00


	//----- nvinfo : EIATTR_KPARAM_INFO
	.align		4
.L_17:
        /*0058*/ 	.byte	0x04, 0x17
        /*005a*/ 	.short	(.L_19 - .L_18)
.L_18:
        /*005c*/ 	.word	0x00000000
        /*0060*/ 	.short	0x0000
        /*0062*/ 	.short	0x0000
        /*0064*/ 	.byte	0x00, 0xf5, 0x21, 0x00


	//----- nvinfo : EIATTR_SPARSE_MMA_MASK
	.align		4
.L_19:
        /*0068*/ 	.byte	0x03, 0x50
        /*006a*/ 	.short	0x0000


	//----- nvinfo : EIATTR_MAXREG_COUNT
	.align		4
        /*006c*/ 	.byte	0x03, 0x1b
        /*006e*/ 	.short	0x00ff


	//----- nvinfo : EIATTR_MERCURY_ISA_VERSION
	.align		4
        /*0070*/ 	.byte	0x03, 0x5f
        /*0072*/ 	.short	0x0101


	//----- nvinfo : EIATTR_VRC_CTA_INIT_COUNT
	.align		4
        /*0074*/ 	.byte	0x02, 0x4a
	.zero		1
	.zero		1


	//----- nvinfo : EIATTR_EXIT_INSTR_OFFSETS
	.align		4
        /*0078*/ 	.byte	0x04, 0x1c
        /*007a*/ 	.short	(.L_21 - .L_20)


	//   ....[0]....
.L_20:
        /*007c*/ 	.word	0x000000c0


	//   ....[1]....
        /*0080*/ 	.word	0x00000250


	//----- nvinfo : EIATTR_CBANK_PARAM_SIZE
	.align		4
.L_21:
        /*0084*/ 	.byte	0x03, 0x19
        /*0086*/ 	.short	0x0020


	//----- nvinfo : EIATTR_PARAM_CBANK
	.align		4
        /*0088*/ 	.byte	0x04, 0x0a
        /*008a*/ 	.short	(.L_23 - .L_22)
	.align		4
.L_22:
        /*008c*/ 	.word	index@(.nv.constant0.scaleSwapTranspose)
        /*0090*/ 	.short	0x0380
        /*0092*/ 	.short	0x0020


	//----- nvinfo : EIATTR_SW_WAR
	.align		4
.L_23:
        /*0094*/ 	.byte	0x04, 0x36
        /*0096*/ 	.short	(.L_25 - .L_24)
.L_24:
        /*0098*/ 	.word	0x00000008
.L_25:


//--------------------- .nv.callgraph             --------------------------
	.section	.nv.callgraph,"",@"SHT_CUDA_CALLGRAPH"
	.align	4
	.sectionentsize	8
	.align		4
        /*0000*/ 	.word	0x00000000
	.align		4
        /*0004*/ 	.word	0xffffffff
	.align		4
        /*0008*/ 	.word	0x00000000
	.align		4
        /*000c*/ 	.word	0xfffffffe
	.align		4
        /*0010*/ 	.word	0x00000000
	.align		4
        /*0014*/ 	.word	0xfffffffd
	.align		4
        /*0018*/ 	.word	0x00000000
	.align		4
        /*001c*/ 	.word	0xfffffffc


//--------------------- .text.scaleSwapTranspose  --------------------------
	.section	.text.scaleSwapTranspose,"ax",@progbits
	.align	128
        .global         scaleSwapTranspose
        .type           scaleSwapTranspose,@function
        .size           scaleSwapTranspose,(.L_x_1 - scaleSwapTranspose)
        .other          scaleSwapTranspose,@"STO_CUDA_ENTRY STV_DEFAULT"
scaleSwapTranspose:
.text.scaleSwapTranspose:
[----:B------:R-:W-:Y:S01]  /*0000*/  LDC R1, c[0x0][0x37c] ;  /* 0x0000df00ff017b82 */ /* 0x000fe20000000800 */
[----:B------:R-:W0:Y:S07]  /*0010*/  S2R R5, SR_TID.Y ;  /* 0x0000000000057919 */ /* 0x000e2e0000002200 */
[----:B------:R-:W1:Y:S01]  /*0020*/  LDC R0, c[0x0][0x360] ;  /* 0x0000d800ff007b82 */ /* 0x000e620000000800 */
[----:B------:R-:W1:Y:S07]  /*0030*/  S2R R3, SR_TID.X ;  /* 0x0000000000037919 */ /* 0x000e6e0000002100 */
[----:B------:R-:W0:Y:S08]  /*0040*/  S2UR UR5, SR_CTAID.Y ;  /* 0x00000000000579c3 */ /* 0x000e300000002600 */
[----:B------:R-:W0:Y:S08]  /*0050*/  LDC R2, c[0x0][0x364] ;  /* 0x0000d900ff027b82 */ /* 0x000e300000000800 */
[----:B------:R-:W1:Y:S08]  /*0060*/  S2UR UR4, SR_CTAID.X ;  /* 0x00000000000479c3 */ /* 0x000e700000002500 */
[----:B------:R-:W2:Y:S01]  /*0070*/  LDC.64 R6, c[0x0][0x398] ;  /* 0x0000e600ff067b82 */ /* 0x000ea20000000a00 */
[----:B0-----:R-:W-:-:S02]  /*0080*/  IMAD R2, R2, UR5, R5 ;  /* 0x0000000502027c24 */ /* 0x001fc4000f8e0205 */
[----:B-1----:R-:W-:-:S03]  /*0090*/  IMAD R0, R0, UR4, R3 ;  /* 0x0000000400007c24 */ /* 0x002fc6000f8e0203 */
[----:B--2---:R-:W-:-:S04]  /*00a0*/  ISETP.GE.AND P0, PT, R2, R7, PT ;  /* 0x000000070200720c */ /* 0x004fc80003f06270 */
[----:B------:R-:W-:-:S13]  /*00b0*/  ISETP.GE.OR P0, PT, R0, R6, P0 ;  /* 0x000000060000720c */ /* 0x000fda0000706670 */
[----:B------:R-:W-:Y:S05]  /*00c0*/  @P0 EXIT ;  /* 0x000000000000094d */ /* 0x000fea0003800000 */
[----:B------:R-:W0:Y:S01]  /*00d0*/  LDCU.64 UR6, c[0x0][0x380] ;  /* 0x00007000ff0677ac */ /* 0x000e220008000a00 */
[----:B------:R-:W-:Y:S01]  /*00e0*/  IMAD R11, R0, R7, R2 ;  /* 0x00000007000b7224 */ /* 0x000fe200078e0202 */
[----:B------:R-:W1:Y:S01]  /*00f0*/  LDC.64 R4, c[0x0][0x390] ;  /* 0x0000e400ff047b82 */ /* 0x000e620000000a00 */
[----:B------:R-:W2:Y:S03]  /*0100*/  LDCU.64 UR4, c[0x0][0x358] ;  /* 0x00006b00ff0477ac */ /* 0x000ea60008000a00 */
[----:B------:R-:W-:-:S04]  /*0110*/  LEA R0, R11, R11, 0x1 ;  /* 0x0000000b0b007211 */ /* 0x000fc800078e08ff */
[----:B------:R-:W3:Y:S01]  /*0120*/  LDC.64 R2, c[0x0][0x388] ;  /* 0x0000e200ff027b82 */ /* 0x000ee20000000a00 */
[----:B0-----:R-:W-:-:S04]  /*0130*/  IADD3 R8, P0, PT, R0, UR6, RZ ;  /* 0x0000000600087c10 */ /* 0x001fc8000ff1e0ff */
[----:B------:R-:W-:-:S05]  /*0140*/  LEA.HI.X.SX32 R9, R0, UR7, 0x1, P0 ;  /* 0x0000000700097c11 */ /* 0x000fca00080f0eff */
[----:B--2---:R-:W2:Y:S04]  /*0150*/  LDG.E.U8.CONSTANT R12, desc[UR4][R8.64+0x2] ;  /* 0x00000204080c7981 */ /* 0x004ea8000c1e9100 */
[----:B------:R-:W4:Y:S04]  /*0160*/  LDG.E.U8.CONSTANT R0, desc[UR4][R8.64] ;  /* 0x0000000408007981 */ /* 0x000f28000c1e9100 */
[----:B------:R-:W5:Y:S01]  /*0170*/  LDG.E.U8.CONSTANT R10, desc[UR4][R8.64+0x1] ;  /* 0x00000104080a7981 */ /* 0x000f62000c1e9100 */
[----:B---3--:R-:W-:-:S04]  /*0180*/  IMAD.WIDE R2, R11, 0x4, R2 ;  /* 0x000000040b027825 */ /* 0x008fc800078e0202 */
[----:B------:R-:W-:-:S04]  /*0190*/  IMAD R15, R7, R6, RZ ;  /* 0x00000006070f7224 */ /* 0x000fc800078e02ff */
[C---:B------:R-:W-:Y:S01]  /*01a0*/  IMAD.WIDE R6, R15.reuse, 0x4, R2 ;  /* 0x000000040f067825 */ /* 0x040fe200078e0202 */
[----:B--2---:R-:W-:Y:S02]  /*01b0*/  I2FP.F32.U32 R12, R12 ;  /* 0x0000000c000c7245 */ /* 0x004fe40000201000 */
[----:B----4-:R-:W-:Y:S02]  /*01c0*/  I2FP.F32.U32 R0, R0 ;  /* 0x0000000000007245 */ /* 0x010fe40000201000 */
[----:B-----5:R-:W-:Y:S01]  /*01d0*/  I2FP.F32.U32 R10, R10 ;  /* 0x0000000a000a7245 */ /* 0x020fe20000201000 */
[-CC-:B-1----:R-:W-:Y:S02]  /*01e0*/  FFMA R13, R12, R4.reuse, R5.reuse ;  /* 0x000000040c0d7223 */ /* 0x182fe40000000005 */
[-CC-:B------:R-:W-:Y:S02]  /*01f0*/  FFMA R11, R0, R4.reuse, R5.reuse ;  /* 0x00000004000b7223 */ /* 0x180fe40000000005 */
[----:B------:R-:W-:Y:S01]  /*0200*/  FFMA R9, R10, R4, R5 ;  /* 0x000000040a097223 */ /* 0x000fe20000000005 */
[----:B------:R-:W-:Y:S01]  /*0210*/  IMAD.WIDE R4, R15, 0x4, R6 ;  /* 0x000000040f047825 */ /* 0x000fe200078e0206 */
[----:B------:R-:W-:Y:S04]  /*0220*/  STG.E desc[UR4][R2.64], R13 ;  /* 0x0000000d02007986 */ /* 0x000fe8000c101904 */
[----:B------:R-:W-:Y:S04]  /*0230*/  STG.E desc[UR4][R6.64], R9 ;  /* 0x0000000906007986 */ /* 0x000fe8000c101904 */
[----:B------:R-:W-:Y:S01]  /*0240*/  STG.E desc[UR4][R4.64], R11 ;  /* 0x0000000b04007986 */ /* 0x000fe2000c101904 */
[----:B------:R-:W-:Y:S05]  /*0250*/  EXIT ;  /* 0x000000000000794d */ /* 0x000fea0003800000 */
.L_x_0:
[----:B------:R-:W-:-:S00]  /*0260*/  BRA `(.L_x_0) ;  /* 0xfffffffc00fc7947 */ /* 0x000fc0000383ffff */
[----:B------:R-:W-:-:S00]  /*0270*/  NOP ;  /* 0x0000000000007918 */ /* 0x000fc00000000000 */
        /* <DEDUP_REMOVED lines=8> */
.L_x_1:


//--------------------- .nv.shared.reserved.0     --------------------------
	.section	.nv.shared.reserved.0,"aw",@nobits
	.weak		__nv_reservedSMEM_offset_0_alias
	.size		__nv_reservedSMEM_offset_0_alias, 0, 64
	.other		__nv_reservedSMEM_offset_0_alias,@"STO_CUDA_RESERVED_SHARED STV_DEFAULT"
__nv_reservedSMEM_offset_0_alias:
	.zero		0
	.zero		64


//--------------------- .nv.constant0.scaleSwapTranspose --------------------------
	.section	.nv.constant0.scaleSwapTranspose,"a",@progbits
	.sectionflags	@""
	.align	4
.nv.constant0.scaleSwapTranspose:
	.zero		928


//--------------------- SYMBOLS --------------------------

	.type		.nv.reservedSmem.offset0,@object
	.size		.nv.reservedSmem.offset0,0x4
